//
// Generated by NVIDIA NVVM Compiler
//
// Compiler Build ID: CL-36424714
// Cuda compilation tools, release 13.0, V13.0.88
// Based on NVVM 20.0.0
//

.version 9.0
.target sm_100
.address_size 64

	// .globl	_Z7gkernelifPfS_

.visible .entry _Z7gkernelifPfS_(
	.param .u32 _Z7gkernelifPfS__param_0,
	.param .f32 _Z7gkernelifPfS__param_1,
	.param .u64 .ptr .align 1 _Z7gkernelifPfS__param_2,
	.param .u64 .ptr .align 1 _Z7gkernelifPfS__param_3
)
{
	.reg .pred 	%p<11>;
	.reg .b32 	%r<23>;
	.reg .b32 	%f<96>;
	.reg .b64 	%rd<19>;
	.reg .b64 	%fd<115>;

	ld.param.u32 	%r13, [_Z7gkernelifPfS__param_0];
	ld.param.f32 	%f2, [_Z7gkernelifPfS__param_1];
	ld.param.u64 	%rd6, [_Z7gkernelifPfS__param_2];
	ld.param.u64 	%rd5, [_Z7gkernelifPfS__param_3];
	cvta.to.global.u64 	%rd1, %rd6;
	mov.u32 	%r14, %ctaid.x;
	mov.u32 	%r15, %ntid.x;
	mov.u32 	%r16, %tid.x;
	mad.lo.s32 	%r1, %r14, %r15, %r16;
	setp.ge.s32 	%p1, %r1, %r13;
	@%p1 bra 	$L__BB0_14;
	setp.lt.s32 	%p2, %r13, 1;
	mov.f64 	%fd114, 0d0000000000000000;
	@%p2 bra 	$L__BB0_13;
	mul.wide.s32 	%rd7, %r1, 4;
	add.s64 	%rd8, %rd1, %rd7;
	ld.global.f32 	%f1, [%rd8];
	and.b32  	%r2, %r13, 7;
	setp.lt.u32 	%p3, %r13, 8;
	mov.f64 	%fd114, 0d0000000000000000;
	mov.b32 	%r21, 0;
	@%p3 bra 	$L__BB0_5;
	and.b32  	%r21, %r13, 2147483640;
	neg.s32 	%r19, %r21;
	add.s64 	%rd18, %rd1, 16;
	mov.f64 	%fd114, 0d0000000000000000;
$L__BB0_4:
	.pragma "nounroll";
	ld.global.f32 	%f3, [%rd18+-16];
	sub.f32 	%f4, %f1, %f3;
	div.rn.f32 	%f5, %f4, %f2;
	cvt.f64.f32 	%fd17, %f5;
	neg.f64 	%fd18, %fd17;
	mul.f64 	%fd19, %fd17, %fd18;
	mul.f64 	%fd20, %fd19, 0d3FE0000000000000;
	cvt.rn.f32.f64 	%f6, %fd20;
	mul.f32 	%f7, %f6, 0f3FB8AA3B;
	ex2.approx.f32 	%f8, %f7;
	cvt.f64.f32 	%fd21, %f8;
	fma.rn.f64 	%fd22, %fd21, 0d3FD9884533C7AC81, %fd114;
	ld.global.f32 	%f9, [%rd18+-12];
	sub.f32 	%f10, %f1, %f9;
	div.rn.f32 	%f11, %f10, %f2;
	cvt.f64.f32 	%fd23, %f11;
	neg.f64 	%fd24, %fd23;
	mul.f64 	%fd25, %fd23, %fd24;
	mul.f64 	%fd26, %fd25, 0d3FE0000000000000;
	cvt.rn.f32.f64 	%f12, %fd26;
	mul.f32 	%f13, %f12, 0f3FB8AA3B;
	ex2.approx.f32 	%f14, %f13;
	cvt.f64.f32 	%fd27, %f14;
	fma.rn.f64 	%fd28, %fd27, 0d3FD9884533C7AC81, %fd22;
	ld.global.f32 	%f15, [%rd18+-8];
	sub.f32 	%f16, %f1, %f15;
	div.rn.f32 	%f17, %f16, %f2;
	cvt.f64.f32 	%fd29, %f17;
	neg.f64 	%fd30, %fd29;
	mul.f64 	%fd31, %fd29, %fd30;
	mul.f64 	%fd32, %fd31, 0d3FE0000000000000;
	cvt.rn.f32.f64 	%f18, %fd32;
	mul.f32 	%f19, %f18, 0f3FB8AA3B;
	ex2.approx.f32 	%f20, %f19;
	cvt.f64.f32 	%fd33, %f20;
	fma.rn.f64 	%fd34, %fd33, 0d3FD9884533C7AC81, %fd28;
	ld.global.f32 	%f21, [%rd18+-4];
	sub.f32 	%f22, %f1, %f21;
	div.rn.f32 	%f23, %f22, %f2;
	cvt.f64.f32 	%fd35, %f23;
	neg.f64 	%fd36, %fd35;
	mul.f64 	%fd37, %fd35, %fd36;
	mul.f64 	%fd38, %fd37, 0d3FE0000000000000;
	cvt.rn.f32.f64 	%f24, %fd38;
	mul.f32 	%f25, %f24, 0f3FB8AA3B;
	ex2.approx.f32 	%f26, %f25;
	cvt.f64.f32 	%fd39, %f26;
	fma.rn.f64 	%fd40, %fd39, 0d3FD9884533C7AC81, %fd34;
	ld.global.f32 	%f27, [%rd18];
	sub.f32 	%f28, %f1, %f27;
	div.rn.f32 	%f29, %f28, %f2;
	cvt.f64.f32 	%fd41, %f29;
	neg.f64 	%fd42, %fd41;
	mul.f64 	%fd43, %fd41, %fd42;
	mul.f64 	%fd44, %fd43, 0d3FE0000000000000;
	cvt.rn.f32.f64 	%f30, %fd44;
	mul.f32 	%f31, %f30, 0f3FB8AA3B;
	ex2.approx.f32 	%f32, %f31;
	cvt.f64.f32 	%fd45, %f32;
	fma.rn.f64 	%fd46, %fd45, 0d3FD9884533C7AC81, %fd40;
	ld.global.f32 	%f33, [%rd18+4];
	sub.f32 	%f34, %f1, %f33;
	div.rn.f32 	%f35, %f34, %f2;
	cvt.f64.f32 	%fd47, %f35;
	neg.f64 	%fd48, %fd47;
	mul.f64 	%fd49, %fd47, %fd48;
	mul.f64 	%fd50, %fd49, 0d3FE0000000000000;
	cvt.rn.f32.f64 	%f36, %fd50;
	mul.f32 	%f37, %f36, 0f3FB8AA3B;
	ex2.approx.f32 	%f38, %f37;
	cvt.f64.f32 	%fd51, %f38;
	fma.rn.f64 	%fd52, %fd51, 0d3FD9884533C7AC81, %fd46;
	ld.global.f32 	%f39, [%rd18+8];
	sub.f32 	%f40, %f1, %f39;
	div.rn.f32 	%f41, %f40, %f2;
	cvt.f64.f32 	%fd53, %f41;
	neg.f64 	%fd54, %fd53;
	mul.f64 	%fd55, %fd53, %fd54;
	mul.f64 	%fd56, %fd55, 0d3FE0000000000000;
	cvt.rn.f32.f64 	%f42, %fd56;
	mul.f32 	%f43, %f42, 0f3FB8AA3B;
	ex2.approx.f32 	%f44, %f43;
	cvt.f64.f32 	%fd57, %f44;
	fma.rn.f64 	%fd58, %fd57, 0d3FD9884533C7AC81, %fd52;
	ld.global.f32 	%f45, [%rd18+12];
	sub.f32 	%f46, %f1, %f45;
	div.rn.f32 	%f47, %f46, %f2;
	cvt.f64.f32 	%fd59, %f47;
	neg.f64 	%fd60, %fd59;
	mul.f64 	%fd61, %fd59, %fd60;
	mul.f64 	%fd62, %fd61, 0d3FE0000000000000;
	cvt.rn.f32.f64 	%f48, %fd62;
	mul.f32 	%f49, %f48, 0f3FB8AA3B;
	ex2.approx.f32 	%f50, %f49;
	cvt.f64.f32 	%fd63, %f50;
	fma.rn.f64 	%fd114, %fd63, 0d3FD9884533C7AC81, %fd58;
	add.s32 	%r19, %r19, 8;
	add.s64 	%rd18, %rd18, 32;
	setp.ne.s32 	%p4, %r19, 0;
	@%p4 bra 	$L__BB0_4;
$L__BB0_5:
	setp.eq.s32 	%p5, %r2, 0;
	@%p5 bra 	$L__BB0_13;
	and.b32  	%r8, %r13, 3;
	setp.lt.u32 	%p6, %r2, 4;
	@%p6 bra 	$L__BB0_8;
	mul.wide.u32 	%rd9, %r21, 4;
	add.s64 	%rd10, %rd1, %rd9;
	ld.global.f32 	%f51, [%rd10];
	sub.f32 	%f52, %f1, %f51;
	div.rn.f32 	%f53, %f52, %f2;
	cvt.f64.f32 	%fd65, %f53;
	neg.f64 	%fd66, %fd65;
	mul.f64 	%fd67, %fd65, %fd66;
	mul.f64 	%fd68, %fd67, 0d3FE0000000000000;
	cvt.rn.f32.f64 	%f54, %fd68;
	mul.f32 	%f55, %f54, 0f3FB8AA3B;
	ex2.approx.f32 	%f56, %f55;
	cvt.f64.f32 	%fd69, %f56;
	fma.rn.f64 	%fd70, %fd69, 0d3FD9884533C7AC81, %fd114;
	ld.global.f32 	%f57, [%rd10+4];
	sub.f32 	%f58, %f1, %f57;
	div.rn.f32 	%f59, %f58, %f2;
	cvt.f64.f32 	%fd71, %f59;
	neg.f64 	%fd72, %fd71;
	mul.f64 	%fd73, %fd71, %fd72;
	mul.f64 	%fd74, %fd73, 0d3FE0000000000000;
	cvt.rn.f32.f64 	%f60, %fd74;
	mul.f32 	%f61, %f60, 0f3FB8AA3B;
	ex2.approx.f32 	%f62, %f61;
	cvt.f64.f32 	%fd75, %f62;
	fma.rn.f64 	%fd76, %fd75, 0d3FD9884533C7AC81, %fd70;
	ld.global.f32 	%f63, [%rd10+8];
	sub.f32 	%f64, %f1, %f63;
	div.rn.f32 	%f65, %f64, %f2;
	cvt.f64.f32 	%fd77, %f65;
	neg.f64 	%fd78, %fd77;
	mul.f64 	%fd79, %fd77, %fd78;
	mul.f64 	%fd80, %fd79, 0d3FE0000000000000;
	cvt.rn.f32.f64 	%f66, %fd80;
	mul.f32 	%f67, %f66, 0f3FB8AA3B;
	ex2.approx.f32 	%f68, %f67;
	cvt.f64.f32 	%fd81, %f68;
	fma.rn.f64 	%fd82, %fd81, 0d3FD9884533C7AC81, %fd76;
	ld.global.f32 	%f69, [%rd10+12];
	sub.f32 	%f70, %f1, %f69;
	div.rn.f32 	%f71, %f70, %f2;
	cvt.f64.f32 	%fd83, %f71;
	neg.f64 	%fd84, %fd83;
	mul.f64 	%fd85, %fd83, %fd84;
	mul.f64 	%fd86, %fd85, 0d3FE0000000000000;
	cvt.rn.f32.f64 	%f72, %fd86;
	mul.f32 	%f73, %f72, 0f3FB8AA3B;
	ex2.approx.f32 	%f74, %f73;
	cvt.f64.f32 	%fd87, %f74;
	fma.rn.f64 	%fd114, %fd87, 0d3FD9884533C7AC81, %fd82;
	add.s32 	%r21, %r21, 4;
$L__BB0_8:
	setp.eq.s32 	%p7, %r8, 0;
	@%p7 bra 	$L__BB0_13;
	setp.eq.s32 	%p8, %r8, 1;
	@%p8 bra 	$L__BB0_11;
	mul.wide.u32 	%rd11, %r21, 4;
	add.s64 	%rd12, %rd1, %rd11;
	ld.global.f32 	%f75, [%rd12];
	sub.f32 	%f76, %f1, %f75;
	div.rn.f32 	%f77, %f76, %f2;
	cvt.f64.f32 	%fd89, %f77;
	neg.f64 	%fd90, %fd89;
	mul.f64 	%fd91, %fd89, %fd90;
	mul.f64 	%fd92, %fd91, 0d3FE0000000000000;
	cvt.rn.f32.f64 	%f78, %fd92;
	mul.f32 	%f79, %f78, 0f3FB8AA3B;
	ex2.approx.f32 	%f80, %f79;
	cvt.f64.f32 	%fd93, %f80;
	fma.rn.f64 	%fd94, %fd93, 0d3FD9884533C7AC81, %fd114;
	ld.global.f32 	%f81, [%rd12+4];
	sub.f32 	%f82, %f1, %f81;
	div.rn.f32 	%f83, %f82, %f2;
	cvt.f64.f32 	%fd95, %f83;
	neg.f64 	%fd96, %fd95;
	mul.f64 	%fd97, %fd95, %fd96;
	mul.f64 	%fd98, %fd97, 0d3FE0000000000000;
	cvt.rn.f32.f64 	%f84, %fd98;
	mul.f32 	%f85, %f84, 0f3FB8AA3B;
	ex2.approx.f32 	%f86, %f85;
	cvt.f64.f32 	%fd99, %f86;
	fma.rn.f64 	%fd114, %fd99, 0d3FD9884533C7AC81, %fd94;
	add.s32 	%r21, %r21, 2;
$L__BB0_11:
	and.b32  	%r18, %r13, 1;
	setp.eq.b32 	%p9, %r18, 1;
	not.pred 	%p10, %p9;
	@%p10 bra 	$L__BB0_13;
	mul.wide.u32 	%rd13, %r21, 4;
	add.s64 	%rd14, %rd1, %rd13;
	ld.global.f32 	%f87, [%rd14];
	sub.f32 	%f88, %f1, %f87;
	div.rn.f32 	%f89, %f88, %f2;
	cvt.f64.f32 	%fd100, %f89;
	mul.f64 	%fd101, %fd100, %fd100;
	mul.f64 	%fd102, %fd101, 0d3FE0000000000000;
	cvt.rn.f32.f64 	%f90, %fd102;
	mul.f32 	%f91, %f90, 0fBFB8AA3B;
	ex2.approx.f32 	%f92, %f91;
	cvt.f64.f32 	%fd103, %f92;
	fma.rn.f64 	%fd114, %fd103, 0d3FD9884533C7AC81, %fd114;
$L__BB0_13:
	cvt.rn.f32.s32 	%f93, %r13;
	mul.f32 	%f94, %f2, %f93;
	cvt.f64.f32 	%fd104, %f94;
	rcp.rn.f64 	%fd105, %fd104;
	mul.f64 	%fd106, %fd105, %fd114;
	cvt.rn.f32.f64 	%f95, %fd106;
	cvta.to.global.u64 	%rd15, %rd5;
	mul.wide.s32 	%rd16, %r1, 4;
	add.s64 	%rd17, %rd15, %rd16;
	st.global.f32 	[%rd17], %f95;
$L__BB0_14:
	ret;

}


// ===== COMPILED SASS (sm_100) =====

	.target	sm_100

	.elftype	@"ET_EXEC"


//--------------------- .note.nv.tkinfo           --------------------------
	.section	.note.nv.tkinfo,"",@"SHT_NOTE"
	.sectionflags	@"SHF_NOTE_NV_TKINFO"
	.tkinfo
        /*0018*/ 	.word	0x00000002
        /*0030*/ 	.string	""
        /*0030*/ 	.string	"ptxas"
        /*0030*/ 	.string	"Cuda compilation tools, release 13.0, V13.0.88"
        /*0030*/ 	.string	"Build cuda_13.0.r13.0/compiler.36424714_0"
        /*0030*/ 	.string	"-arch sm_100 -m 64 "



//--------------------- .note.nv.cuinfo           --------------------------
	.section	.note.nv.cuinfo,"",@"SHT_NOTE"
	.sectionflags	@"SHF_NOTE_NV_CUINFO"
        /*0018*/ 	.short	0x0002
        /*001a*/ 	.short	0x0064
        /*001c*/ 	.short	0x0082
	.zero		2


//--------------------- .nv.info                  --------------------------
	.section	.nv.info,"",@"SHT_CUDA_INFO"
	.align	4


	//----- nvinfo : EIATTR_REGCOUNT
	.align		4
        /*0000*/ 	.byte	0x04, 0x2f
        /*0002*/ 	.short	(.L_1 - .L_0)
	.align		4
.L_0:
        /*0004*/ 	.word	index@(_Z7gkernelifPfS_)
        /*0008*/ 	.word	0x00000017


	//----- nvinfo : EIATTR_FRAME_SIZE
	.align		4
.L_1:
        /*000c*/ 	.byte	0x04, 0x11
        /*000e*/ 	.short	(.L_3 - .L_2)
	.align		4
.L_2:
        /*0010*/ 	.word	index@($__internal_1_$__cuda_sm3x_div_rn_noftz_f32_slowpath)
        /*0014*/ 	.word	0x00000000


	//----- nvinfo : EIATTR_FRAME_SIZE
	.align		4
.L_3:
        /*0018*/ 	.byte	0x04, 0x11
        /*001a*/ 	.short	(.L_5 - .L_4)
	.align		4
.L_4:
        /*001c*/ 	.word	index@($__internal_0_$__cuda_sm20_dblrcp_rn_slowpath_v3)
        /*0020*/ 	.word	0x00000000


	//----- nvinfo : EIATTR_FRAME_SIZE
	.align		4
.L_5:
        /*0024*/ 	.byte	0x04, 0x11
        /*0026*/ 	.short	(.L_7 - .L_6)
	.align		4
.L_6:
        /*0028*/ 	.word	index@(_Z7gkernelifPfS_)
        /*002c*/ 	.word	0x00000000


	//----- nvinfo : EIATTR_MIN_STACK_SIZE
	.align		4
.L_7:
        /*0030*/ 	.byte	0x04, 0x12
        /*0032*/ 	.short	(.L_9 - .L_8)
	.align		4
.L_8:
        /*0034*/ 	.word	index@(_Z7gkernelifPfS_)
        /*0038*/ 	.word	0x00000000
.L_9:


//--------------------- .nv.compat                --------------------------
	.section	.nv.compat,"",@"SHT_CUDA_COMPAT_INFO"
	.align	4
        /*0000*/ 	.byte	0x02, 0x09, 0x00, 0x00, 0x02, 0x02, 0x01, 0x00, 0x02, 0x05, 0x05, 0x00, 0x03, 0x07, 0x01, 0x01
        /*0010*/ 	.byte	0x02, 0x03, 0x00, 0x00, 0x02, 0x06, 0x01, 0x00, 0x04, 0x0b, 0x08, 0x00, 0x01, 0x00, 0x00, 0x00
        /*0020*/ 	.byte	0x00, 0x00, 0x00, 0x00


//--------------------- .nv.info._Z7gkernelifPfS_ --------------------------
	.section	.nv.info._Z7gkernelifPfS_,"",@"SHT_CUDA_INFO"
	.sectionflags	@""
	.align	4


	//----- nvinfo : EIATTR_CUDA_API_VERSION
	.align		4
        /*0000*/ 	.byte	0x04, 0x37
        /*0002*/ 	.short	(.L_11 - .L_10)
.L_10:
        /*0004*/ 	.word	0x00000082


	//----- nvinfo : EIATTR_KPARAM_INFO
	.align		4
.L_11:
        /*0008*/ 	.byte	0x04, 0x17
        /*000a*/ 	.short	(.L_13 - .L_12)
.L_12:
        /*000c*/ 	.word	0x00000000
        /*0010*/ 	.short	0x0003
        /*0012*/ 	.short	0x0010
        /*0014*/ 	.byte	0x00, 0xf5, 0x21, 0x00


	//----- nvinfo : EIATTR_KPARAM_INFO
	.align		4
.L_13:
        /*0018*/ 	.byte	0x04, 0x17
        /*001a*/ 	.short	(.L_15 - .L_14)
.L_14:
        /*001c*/ 	.word	0x00000000
        /*0020*/ 	.short	0x0002
        /*0022*/ 	.short	0x0008
        /*0024*/ 	.byte	0x00, 0xf5, 0x21, 0x00


	//----- nvinfo : EIATTR_KPARAM_INFO
	.align		4
.L_15:
        /*0028*/ 	.byte	0x04, 0x17
        /*002a*/ 	.short	(.L_17 - .L_16)
.L_16:
        /*002c*/ 	.word	0x00000000
        /*0030*/ 	.short	0x0001
        /*0032*/ 	.short	0x0004
        /*0034*/ 	.byte	0x00, 0xf0, 0x11, 0x00


	//----- nvinfo : EIATTR_KPARAM_INFO
	.align		4
.L_17:
        /*0038*/ 	.byte	0x04, 0x17
        /*003a*/ 	.short	(.L_19 - .L_18)
.L_18:
        /*003c*/ 	.word	0x00000000
        /*0040*/ 	.short	0x0000
        /*0042*/ 	.short	0x0000
        /*0044*/ 	.byte	0x00, 0xf0, 0x11, 0x00


	//----- nvinfo : EIATTR_SPARSE_MMA_MASK
	.align		4
.L_19:
        /*0048*/ 	.byte	0x03, 0x50
        /*004a*/ 	.short	0x0000


	//----- nvinfo : EIATTR_MAXREG_COUNT
	.align		4
        /*004c*/ 	.byte	0x03, 0x1b
        /*004e*/ 	.short	0x00ff


	//----- nvinfo : EIATTR_MERCURY_ISA_VERSION
	.align		4
        /*0050*/ 	.byte	0x03, 0x5f
        /*0052*/ 	.short	0x0101


	//----- nvinfo : EIATTR_VRC_CTA_INIT_COUNT
	.align		4
        /*0054*/ 	.byte	0x02, 0x4a
	.zero		1
	.zero		1


	//----- nvinfo : EIATTR_EXIT_INSTR_OFFSETS
	.align		4
        /*0058*/ 	.byte	0x04, 0x1c
        /*005a*/ 	.short	(.L_21 - .L_20)


	//   ....[0]....
.L_20:
        /*005c*/ 	.word	0x00000070


	//   ....[1]....
        /*0060*/ 	.word	0x00001f30


	//----- nvinfo : EIATTR_CRS_STACK_SIZE
	.align		4
.L_21:
        /*0064*/ 	.byte	0x04, 0x1e
        /*0066*/ 	.short	(.L_23 - .L_22)
.L_22:
        /*0068*/ 	.word	0x00000000


	//----- nvinfo : EIATTR_CBANK_PARAM_SIZE
	.align		4
.L_23:
        /*006c*/ 	.byte	0x03, 0x19
        /*006e*/ 	.short	0x0018


	//----- nvinfo : EIATTR_PARAM_CBANK
	.align		4
        /*0070*/ 	.byte	0x04, 0x0a
        /*0072*/ 	.short	(.L_25 - .L_24)
	.align		4
.L_24:
        /*0074*/ 	.word	index@(.nv.constant0._Z7gkernelifPfS_)
        /*0078*/ 	.short	0x0380
        /*007a*/ 	.short	0x0018


	//----- nvinfo : EIATTR_SW_WAR
	.align		4
.L_25:
        /*007c*/ 	.byte	0x04, 0x36
        /*007e*/ 	.short	(.L_27 - .L_26)
.L_26:
        /*0080*/ 	.word	0x00000008
.L_27:


//--------------------- .nv.callgraph             --------------------------
	.section	.nv.callgraph,"",@"SHT_CUDA_CALLGRAPH"
	.align	4
	.sectionentsize	8
	.align		4
        /*0000*/ 	.word	0x00000000
	.align		4
        /*0004*/ 	.word	0xffffffff
	.align		4
        /*0008*/ 	.word	0x00000000
	.align		4
        /*000c*/ 	.word	0xfffffffe
	.align		4
        /*0010*/ 	.word	0x00000000
	.align		4
        /*0014*/ 	.word	0xfffffffd
	.align		4
        /*0018*/ 	.word	0x00000000
	.align		4
        /*001c*/ 	.word	0xfffffffc


//--------------------- .text._Z7gkernelifPfS_    --------------------------
	.section	.text._Z7gkernelifPfS_,"ax",@progbits
	.align	128
        .global         _Z7gkernelifPfS_
        .type           _Z7gkernelifPfS_,@function
        .size           _Z7gkernelifPfS_,(.L_x_52 - _Z7gkernelifPfS_)
        .other          _Z7gkernelifPfS_,@"STO_CUDA_ENTRY STV_DEFAULT"
_Z7gkernelifPfS_:
.text._Z7gkernelifPfS_:
[----:B------:R-:W-:Y:S01]  /*0000*/  LDC R1, c[0x0][0x37c] ;  /* 0x0000df00ff017b82 */ /* 0x000fe20000000800 */
[----:B------:R-:W0:Y:S07]  /*0010*/  S2R R3, SR_TID.X ;  /* 0x0000000000037919 */ /* 0x000e2e0000002100 */
[----:B------:R-:W0:Y:S01]  /*0020*/  S2UR UR5, SR_CTAID.X ;  /* 0x00000000000579c3 */ /* 0x000e220000002500 */
[----:B------:R-:W1:Y:S07]  /*0030*/  LDCU UR4, c[0x0][0x380] ;  /* 0x00007000ff0477ac */ /* 0x000e6e0008000800 */
[----:B------:R-:W0:Y:S02]  /*0040*/  LDC R6, c[0x0][0x360] ;  /* 0x0000d800ff067b82 */ /* 0x000e240000000800 */
[----:B0-----:R-:W-:-:S05]  /*0050*/  IMAD R6, R6, UR5, R3 ;  /* 0x0000000506067c24 */ /* 0x001fca000f8e0203 */
[----:B-1----:R-:W-:-:S13]  /*0060*/  ISETP.GE.AND P0, PT, R6, UR4, PT ;  /* 0x0000000406007c0c */ /* 0x002fda000bf06270 */
[----:B------:R-:W-:Y:S05]  /*0070*/  @P0 EXIT ;  /* 0x000000000000094d */ /* 0x000fea0003800000 */
[----:B------:R-:W-:Y:S01]  /*0080*/  UISETP.GE.AND UP0, UPT, UR4, 0x1, UPT ;  /* 0x000000010400788c */ /* 0x000fe2000bf06270 */
[----:B------:R-:W-:Y:S01]  /*0090*/  CS2R R16, SRZ ;  /* 0x0000000000107805 */ /* 0x000fe2000001ff00 */
[----:B------:R-:W0:Y:S07]  /*00a0*/  LDCU.64 UR10, c[0x0][0x358] ;  /* 0x00006b00ff0a77ac */ /* 0x000e2e0008000a00 */
[----:B------:R-:W-:Y:S05]  /*00b0*/  BRA.U !UP0, `(.L_x_0) ;  /* 0x0000001d08447547 */ /* 0x000fea000b800000 */
[----:B------:R-:W1:Y:S02]  /*00c0*/  LDC.64 R2, c[0x0][0x388] ;  /* 0x0000e200ff027b82 */ /* 0x000e640000000a00 */
[----:B-1----:R-:W-:-:S05]  /*00d0*/  IMAD.WIDE R2, R6, 0x4, R2 ;  /* 0x0000000406027825 */ /* 0x002fca00078e0202 */
[----:B0-----:R0:W5:Y:S01]  /*00e0*/  LDG.E R5, desc[UR10][R2.64] ;  /* 0x0000000a02057981 */ /* 0x001162000c1e1900 */
[----:B------:R-:W1:Y:S01]  /*00f0*/  LDC R0, c[0x0][0x384] ;  /* 0x0000e100ff007b82 */ /* 0x000e620000000800 */
[----:B------:R-:W-:Y:S01]  /*0100*/  UISETP.GE.U32.AND UP0, UPT, UR4, 0x8, UPT ;  /* 0x000000080400788c */ /* 0x000fe2000bf06070 */
[----:B------:R-:W-:Y:S01]  /*0110*/  HFMA2 R4, -RZ, RZ, 0, 0 ;  /* 0x00000000ff047431 */ /* 0x000fe200000001ff */
[----:B------:R-:W-:Y:S01]  /*0120*/  CS2R R16, SRZ ;  /* 0x0000000000107805 */ /* 0x000fe2000001ff00 */
[----:B------:R-:W-:-:S06]  /*0130*/  ULOP3.LUT UR8, UR4, 0x7, URZ, 0xc0, !UPT ;  /* 0x0000000704087892 */ /* 0x000fcc000f8ec0ff */
[----:B0-----:R-:W-:Y:S06]  /*0140*/  BRA.U !UP0, `(.L_x_1) ;  /* 0x0000000d089c7547 */ /* 0x001fec000b800000 */
[----:B------:R-:W0:Y:S01]  /*0150*/  LDCU.64 UR6, c[0x0][0x388] ;  /* 0x00007100ff0677ac */ /* 0x000e220008000a00 */
[----:B------:R-:W2:Y:S01]  /*0160*/  LDC R3, c[0x0][0x384] ;  /* 0x0000e100ff037b82 */ /* 0x000ea20000000800 */
[----:B------:R-:W-:Y:S01]  /*0170*/  CS2R R16, SRZ ;  /* 0x0000000000107805 */ /* 0x000fe2000001ff00 */
[----:B------:R-:W-:-:S06]  /*0180*/  ULOP3.LUT UR4, UR4, 0x7ffffff8, URZ, 0xc0, !UPT ;  /* 0x7ffffff804047892 */ /* 0x000fcc000f8ec0ff */
[----:B------:R-:W-:Y:S01]  /*0190*/  MOV R4, UR4 ;  /* 0x0000000400047c02 */ /* 0x000fe20008000f00 */
[----:B0-----:R-:W-:-:S04]  /*01a0*/  UIADD3 UR5, UP0, UPT, UR6, 0x10, URZ ;  /* 0x0000001006057890 */ /* 0x001fc8000ff1e0ff */
[----:B------:R-:W-:Y:S02]  /*01b0*/  UIADD3.X UR6, UPT, UPT, URZ, UR7, URZ, UP0, !UPT ;  /* 0x00000007ff067290 */ /* 0x000fe400087fe4ff */
[----:B------:R-:W-:Y:S01]  /*01c0*/  MOV R14, UR5 ;  /* 0x00000005000e7c02 */ /* 0x000fe20008000f00 */
[----:B------:R-:W-:-:S03]  /*01d0*/  UIADD3 UR7, UPT, UPT, -UR4, URZ, URZ ;  /* 0x000000ff04077290 */ /* 0x000fc6000fffe1ff */
[----:B------:R-:W-:-:S09]  /*01e0*/  MOV R15, UR6 ;  /* 0x00000006000f7c02 */ /* 0x000fd20008000f00 */
.L_x_18:
[----:B------:R-:W3:Y:S01]  /*01f0*/  LDG.E R2, desc[UR10][R14.64+-0x10] ;  /* 0xfffff00a0e027981 */ /* 0x000ee2000c1e1900 */
[----:B--2---:R-:W0:Y:S01]  /*0200*/  MUFU.RCP R8, R3 ;  /* 0x0000000300087308 */ /* 0x004e220000001000 */
[----:B------:R-:W-:Y:S01]  /*0210*/  BSSY.RECONVERGENT B2, `(.L_x_2) ;  /* 0x000000b000027945 */ /* 0x000fe20003800200 */
[----:B0-----:R-:W-:-:S04]  /*0220*/  FFMA R7, R8, -R3, 1 ;  /* 0x3f80000008077423 */ /* 0x001fc80000000803 */
[----:B------:R-:W-:Y:S01]  /*0230*/  FFMA R8, R8, R7, R8 ;  /* 0x0000000708087223 */ /* 0x000fe20000000008 */
[----:B---3-5:R-:W-:-:S04]  /*0240*/  FADD R19, R5, -R2 ;  /* 0x8000000205137221 */ /* 0x028fc80000000000 */
[----:B------:R-:W0:Y:S01]  /*0250*/  FCHK P0, R19, R3 ;  /* 0x0000000313007302 */ /* 0x000e220000000000 */
[----:B------:R-:W-:-:S04]  /*0260*/  FFMA R2, R19, R8, RZ ;  /* 0x0000000813027223 */ /* 0x000fc800000000ff */
[----:B------:R-:W-:-:S04]  /*0270*/  FFMA R7, R2, -R3, R19 ;  /* 0x8000000302077223 */ /* 0x000fc80000000013 */
[----:B------:R-:W-:Y:S01]  /*0280*/  FFMA R2, R8, R7, R2 ;  /* 0x0000000708027223 */ /* 0x000fe20000000002 */
[----:B0-----:R-:W-:Y:S06]  /*0290*/  @!P0 BRA `(.L_x_3) ;  /* 0x0000000000088947 */ /* 0x001fec0003800000 */
[----:B------:R-:W-:-:S07]  /*02a0*/  MOV R8, 0x2c0 ;  /* 0x000002c000087802 */ /* 0x000fce0000000f00 */
[----:B-1----:R-:W-:Y:S05]  /*02b0*/  CALL.REL.NOINC `($__internal_1_$__cuda_sm3x_div_rn_noftz_f32_slowpath) ;  /* 0x0000001c00c07944 */ /* 0x002fea0003c00000 */
.L_x_3:
[----:B------:R-:W-:Y:S05]  /*02c0*/  BSYNC.RECONVERGENT B2 ;  /* 0x0000000000027941 */ /* 0x000fea0003800200 */
.L_x_2:
[----:B------:R-:W2:Y:S01]  /*02d0*/  LDG.E R12, desc[UR10][R14.64+-0xc] ;  /* 0xfffff40a0e0c7981 */ /* 0x000ea2000c1e1900 */
[----:B------:R-:W0:Y:S01]  /*02e0*/  F2F.F64.F32 R8, R2 ;  /* 0x0000000200087310 */ /* 0x000e220000201800 */
[----:B------:R-:W-:Y:S01]  /*02f0*/  UMOV UR4, 0x33c7ac81 ;  /* 0x33c7ac8100047882 */ /* 0x000fe20000000000 */
[----:B------:R-:W-:Y:S01]  /*0300*/  UMOV UR5, 0x3fd98845 ;  /* 0x3fd9884500057882 */ /* 0x000fe20000000000 */
[----:B------:R-:W-:Y:S05]  /*0310*/  BSSY.RECONVERGENT B2, `(.L_x_4) ;  /* 0x0000016000027945 */ /* 0x000fea0003800200 */
[----:B------:R-:W3:Y:S01]  /*0320*/  MUFU.RCP R18, R3 ;  /* 0x0000000300127308 */ /* 0x000ee20000001000 */
[----:B0-----:R-:W-:-:S08]  /*0330*/  DMUL R8, R8, -R8 ;  /* 0x8000000808087228 */ /* 0x001fd00000000000 */
[----:B------:R-:W-:Y:S01]  /*0340*/  DMUL R10, R8, 0.5 ;  /* 0x3fe00000080a7828 */ /* 0x000fe20000000000 */
[----:B---3--:R-:W-:-:S04]  /*0350*/  FFMA R13, R18, -R3, 1 ;  /* 0x3f800000120d7423 */ /* 0x008fc80000000803 */
[----:B------:R-:W-:-:S05]  /*0360*/  FFMA R2, R18, R13, R18 ;  /* 0x0000000d12027223 */ /* 0x000fca0000000012 */
[----:B------:R-:W0:Y:S02]  /*0370*/  F2F.F32.F64 R10, R10 ;  /* 0x0000000a000a7310 */ /* 0x000e240000301000 */
[----:B0-----:R-:W-:-:S05]  /*0380*/  FMUL R7, R10, 1.4426950216293334961 ;  /* 0x3fb8aa3b0a077820 */ /* 0x001fca0000400000 */
[----:B------:R-:W-:-:S13]  /*0390*/  FSETP.GEU.AND P0, PT, R7, -126, PT ;  /* 0xc2fc00000700780b */ /* 0x000fda0003f0e000 */
[----:B------:R-:W-:-:S04]  /*03a0*/  @!P0 FMUL R7, R7, 0.5 ;  /* 0x3f00000007078820 */ /* 0x000fc80000400000 */
[----:B------:R-:W0:Y:S02]  /*03b0*/  MUFU.EX2 R8, R7 ;  /* 0x0000000700087308 */ /* 0x000e240000000800 */
[----:B0-----:R-:W-:-:S06]  /*03c0*/  @!P0 FMUL R8, R8, R8 ;  /* 0x0000000808088220 */ /* 0x001fcc0000400000 */
[----:B------:R-:W0:Y:S02]  /*03d0*/  F2F.F64.F32 R8, R8 ;  /* 0x0000000800087310 */ /* 0x000e240000201800 */
[----:B0-----:R-:W-:Y:S01]  /*03e0*/  DFMA R16, R8, UR4, R16 ;  /* 0x0000000408107c2b */ /* 0x001fe20008000010 */
[----:B--2---:R-:W-:-:S05]  /*03f0*/  FADD R19, R5, -R12 ;  /* 0x8000000c05137221 */ /* 0x004fca0000000000 */
[----:B------:R-:W0:Y:S01]  /*0400*/  FCHK P0, R19, R3 ;  /* 0x0000000313007302 */ /* 0x000e220000000000 */
[----:B------:R-:W-:-:S04]  /*0410*/  FFMA R11, R2, R19, RZ ;  /* 0x00000013020b7223 */ /* 0x000fc800000000ff */
[----:B------:R-:W-:-:S04]  /*0420*/  FFMA R10, R11, -R3, R19 ;  /* 0x800000030b0a7223 */ /* 0x000fc80000000013 */
[----:B------:R-:W-:Y:S01]  /*0430*/  FFMA R2, R2, R10, R11 ;  /* 0x0000000a02027223 */ /* 0x000fe2000000000b */
[----:B0-----:R-:W-:Y:S06]  /*0440*/  @!P0 BRA `(.L_x_5) ;  /* 0x0000000000088947 */ /* 0x001fec0003800000 */
[----:B------:R-:W-:-:S07]  /*0450*/  MOV R8, 0x470 ;  /* 0x0000047000087802 */ /* 0x000fce0000000f00 */
[----:B-1----:R-:W-:Y:S05]  /*0460*/  CALL.REL.NOINC `($__internal_1_$__cuda_sm3x_div_rn_noftz_f32_slowpath) ;  /* 0x0000001c00547944 */ /* 0x002fea0003c00000 */
.L_x_5:
[----:B------:R-:W-:Y:S05]  /*0470*/  BSYNC.RECONVERGENT B2 ;  /* 0x0000000000027941 */ /* 0x000fea0003800200 */
.L_x_4:
        /* <DEDUP_REMOVED lines=26> */
.L_x_7:
[----:B------:R-:W-:Y:S05]  /*0620*/  BSYNC.RECONVERGENT B2 ;  /* 0x0000000000027941 */ /* 0x000fea0003800200 */
.L_x_6:
        /* <DEDUP_REMOVED lines=26> */
.L_x_9:
[----:B------:R-:W-:Y:S05]  /*07d0*/  BSYNC.RECONVERGENT B2 ;  /* 0x0000000000027941 */ /* 0x000fea0003800200 */
.L_x_8:
        /* <DEDUP_REMOVED lines=26> */
.L_x_11:
[----:B------:R-:W-:Y:S05]  /*0980*/  BSYNC.RECONVERGENT B2 ;  /* 0x0000000000027941 */ /* 0x000fea0003800200 */
.L_x_10:
        /* <DEDUP_REMOVED lines=26> */
.L_x_13:
[----:B------:R-:W-:Y:S05]  /*0b30*/  BSYNC.RECONVERGENT B2 ;  /* 0x0000000000027941 */ /* 0x000fea0003800200 */
.L_x_12:
        /* <DEDUP_REMOVED lines=26> */
.L_x_15:
[----:B------:R-:W-:Y:S05]  /*0ce0*/  BSYNC.RECONVERGENT B2 ;  /* 0x0000000000027941 */ /* 0x000fea0003800200 */
.L_x_14:
        /* <DEDUP_REMOVED lines=26> */
.L_x_17:
[----:B------:R-:W-:Y:S05]  /*0e90*/  BSYNC.RECONVERGENT B2 ;  /* 0x0000000000027941 */ /* 0x000fea0003800200 */
.L_x_16:
[----:B------:R-:W0:Y:S01]  /*0ea0*/  F2F.F64.F32 R8, R2 ;  /* 0x0000000200087310 */ /* 0x000e220000201800 */
[----:B------:R-:W-:Y:S01]  /*0eb0*/  UIADD3 UR7, UPT, UPT, UR7, 0x8, URZ ;  /* 0x0000000807077890 */ /* 0x000fe2000fffe0ff */
[----:B------:R-:W-:Y:S01]  /*0ec0*/  UMOV UR4, 0x33c7ac81 ;  /* 0x33c7ac8100047882 */ /* 0x000fe20000000000 */
[----:B------:R-:W-:Y:S02]  /*0ed0*/  UMOV UR5, 0x3fd98845 ;  /* 0x3fd9884500057882 */ /* 0x000fe40000000000 */
[----:B------:R-:W-:Y:S01]  /*0ee0*/  UISETP.NE.AND UP0, UPT, UR7, URZ, UPT ;  /* 0x000000ff0700728c */ /* 0x000fe2000bf05270 */
[----:B0-----:R-:W-:-:S08]  /*0ef0*/  DMUL R8, R8, -R8 ;  /* 0x8000000808087228 */ /* 0x001fd00000000000 */
[----:B------:R-:W-:-:S10]  /*0f00*/  DMUL R8, R8, 0.5 ;  /* 0x3fe0000008087828 */ /* 0x000fd40000000000 */
[----:B------:R-:W0:Y:S02]  /*0f10*/  F2F.F32.F64 R8, R8 ;  /* 0x0000000800087310 */ /* 0x000e240000301000 */
[----:B0-----:R-:W-:-:S05]  /*0f20*/  FMUL R7, R8, 1.4426950216293334961 ;  /* 0x3fb8aa3b08077820 */ /* 0x001fca0000400000 */
[----:B------:R-:W-:-:S13]  /*0f30*/  FSETP.GEU.AND P0, PT, R7, -126, PT ;  /* 0xc2fc00000700780b */ /* 0x000fda0003f0e000 */
[----:B------:R-:W-:-:S04]  /*0f40*/  @!P0 FMUL R7, R7, 0.5 ;  /* 0x3f00000007078820 */ /* 0x000fc80000400000 */
[----:B------:R-:W0:Y:S02]  /*0f50*/  MUFU.EX2 R10, R7 ;  /* 0x00000007000a7308 */ /* 0x000e240000000800 */
[----:B0-----:R-:W-:Y:S01]  /*0f60*/  @!P0 FMUL R10, R10, R10 ;  /* 0x0000000a0a0a8220 */ /* 0x001fe20000400000 */
[----:B------:R-:W-:-:S04]  /*0f70*/  IADD3 R14, P0, PT, R14, 0x20, RZ ;  /* 0x000000200e0e7810 */ /* 0x000fc80007f1e0ff */
[----:B------:R-:W-:Y:S01]  /*0f80*/  IADD3.X R15, PT, PT, RZ, R15, RZ, P0, !PT ;  /* 0x0000000fff0f7210 */ /* 0x000fe200007fe4ff */
[----:B------:R-:W0:Y:S02]  /*0f90*/  F2F.F64.F32 R10, R10 ;  /* 0x0000000a000a7310 */ /* 0x000e240000201800 */
[----:B0-----:R-:W-:Y:S01]  /*0fa0*/  DFMA R16, R10, UR4, R16 ;  /* 0x000000040a107c2b */ /* 0x001fe20008000010 */
[----:B------:R-:W-:Y:S10]  /*0fb0*/  BRA.U UP0, `(.L_x_18) ;  /* 0xfffffff1008c7547 */ /* 0x000ff4000b83ffff */
.L_x_1:
[----:B------:R-:W-:-:S09]  /*0fc0*/  UISETP.NE.AND UP0, UPT, UR8, URZ, UPT ;  /* 0x000000ff0800728c */ /* 0x000fd2000bf05270 */
[----:B------:R-:W-:Y:S05]  /*0fd0*/  BRA.U !UP0, `(.L_x_0) ;  /* 0x0000000d087c7547 */ /* 0x000fea000b800000 */
[----:B------:R-:W0:Y:S01]  /*0fe0*/  LDCU UR4, c[0x0][0x380] ;  /* 0x00007000ff0477ac */ /* 0x000e220008000800 */
[----:B------:R-:W-:Y:S02]  /*0ff0*/  UISETP.GE.U32.AND UP0, UPT, UR8, 0x4, UPT ;  /* 0x000000040800788c */ /* 0x000fe4000bf06070 */
[----:B0-----:R-:W-:-:S07]  /*1000*/  ULOP3.LUT UR4, UR4, 0x3, URZ, 0xc0, !UPT ;  /* 0x0000000304047892 */ /* 0x001fce000f8ec0ff */
[----:B------:R-:W-:Y:S05]  /*1010*/  BRA.U !UP0, `(.L_x_19) ;  /* 0x0000000508dc7547 */ /* 0x000fea000b800000 */
[----:B------:R-:W0:Y:S08]  /*1020*/  LDC.64 R14, c[0x0][0x388] ;  /* 0x0000e200ff0e7b82 */ /* 0x000e300000000a00 */
[----:B------:R-:W2:Y:S01]  /*1030*/  LDC R10, c[0x0][0x384] ;  /* 0x0000e100ff0a7b82 */ /* 0x000ea20000000800 */
[----:B0-----:R-:W-:-:S05]  /*1040*/  IMAD.WIDE.U32 R14, R4, 0x4, R14 ;  /* 0x00000004040e7825 */ /* 0x001fca00078e000e */
[----:B------:R-:W3:Y:S01]  /*1050*/  LDG.E R2, desc[UR10][R14.64] ;  /* 0x0000000a0e027981 */ /* 0x000ee2000c1e1900 */
[----:B------:R-:W-:Y:S01]  /*1060*/  BSSY.RECONVERGENT B2, `(.L_x_20) ;  /* 0x000000d000027945 */ /* 0x000fe20003800200 */
[----:B--2---:R-:W0:Y:S02]  /*1070*/  MUFU.RCP R3, R10 ;  /* 0x0000000a00037308 */ /* 0x004e240000001000 */
[----:B0-----:R-:W-:Y:S01]  /*1080*/  FFMA R8, R3, -R10, 1 ;  /* 0x3f80000003087423 */ /* 0x001fe2000000080a */
[----:B---3-5:R-:W-:-:S03]  /*1090*/  FADD R19, R5, -R2 ;  /* 0x8000000205137221 */ /* 0x028fc60000000000 */
[----:B------:R-:W-:Y:S02]  /*10a0*/  FFMA R2, R3, R8, R3 ;  /* 0x0000000803027223 */ /* 0x000fe40000000003 */
[----:B------:R-:W0:Y:S02]  /*10b0*/  FCHK P0, R19, R10 ;  /* 0x0000000a13007302 */ /* 0x000e240000000000 */
[----:B------:R-:W-:-:S04]  /*10c0*/  FFMA R3, R2, R19, RZ ;  /* 0x0000001302037223 */ /* 0x000fc800000000ff */
[----:B------:R-:W-:-:S04]  /*10d0*/  FFMA R8, R3, -R10, R19 ;  /* 0x8000000a03087223 */ /* 0x000fc80000000013 */
[----:B------:R-:W-:Y:S01]  /*10e0*/  FFMA R8, R2, R8, R3 ;  /* 0x0000000802087223 */ /* 0x000fe20000000003 */
[----:B0-----:R-:W-:Y:S06]  /*10f0*/  @!P0 BRA `(.L_x_21) ;  /* 0x00000000000c8947 */ /* 0x001fec0003800000 */
[----:B------:R-:W-:-:S07]  /*1100*/  MOV R8, 0x1120 ;  /* 0x0000112000087802 */ /* 0x000fce0000000f00 */
[----:B-1----:R-:W-:Y:S05]  /*1110*/  CALL.REL.NOINC `($__internal_1_$__cuda_sm3x_div_rn_noftz_f32_slowpath) ;  /* 0x0000001000287944 */ /* 0x002fea0003c00000 */
[----:B------:R-:W-:-:S07]  /*1120*/  MOV R8, R2 ;  /* 0x0000000200087202 */ /* 0x000fce0000000f00 */
.L_x_21:
[----:B------:R-:W-:Y:S05]  /*1130*/  BSYNC.RECONVERGENT B2 ;  /* 0x0000000000027941 */ /* 0x000fea0003800200 */
.L_x_20:
[----:B------:R-:W2:Y:S01]  /*1140*/  LDG.E R10, desc[UR10][R14.64+0x4] ;  /* 0x0000040a0e0a7981 */ /* 0x000ea2000c1e1900 */
[----:B------:R-:W0:Y:S01]  /*1150*/  F2F.F64.F32 R2, R8 ;  /* 0x0000000800027310 */ /* 0x000e220000201800 */
[----:B------:R-:W3:Y:S01]  /*1160*/  LDC R12, c[0x0][0x384] ;  /* 0x0000e100ff0c7b82 */ /* 0x000ee20000000800 */
[----:B------:R-:W-:Y:S01]  /*1170*/  UMOV UR6, 0x33c7ac81 ;  /* 0x33c7ac8100067882 */ /* 0x000fe20000000000 */
[----:B------:R-:W-:Y:S01]  /*1180*/  UMOV UR7, 0x3fd98845 ;  /* 0x3fd9884500077882 */ /* 0x000fe20000000000 */
[----:B------:R-:W-:Y:S01]  /*1190*/  BSSY.RECONVERGENT B2, `(.L_x_22) ;  /* 0x0000017000027945 */ /* 0x000fe20003800200 */
[----:B0-----:R-:W-:-:S08]  /*11a0*/  DMUL R2, R2, -R2 ;  /* 0x8000000202027228 */ /* 0x001fd00000000000 */
[----:B------:R-:W-:Y:S01]  /*11b0*/  DMUL R2, R2, 0.5 ;  /* 0x3fe0000002027828 */ /* 0x000fe20000000000 */
[----:B---3--:R-:W0:Y:S09]  /*11c0*/  MUFU.RCP R11, R12 ;  /* 0x0000000c000b7308 */ /* 0x008e320000001000 */
[----:B------:R-:W3:Y:S01]  /*11d0*/  F2F.F32.F64 R2, R2 ;  /* 0x0000000200027310 */ /* 0x000ee20000301000 */
[----:B0-----:R-:W-:Y:S01]  /*11e0*/  FFMA R18, R11, -R12, 1 ;  /* 0x3f8000000b127423 */ /* 0x001fe2000000080c */
[----:B---3--:R-:W-:-:S03]  /*11f0*/  FMUL R7, R2, 1.4426950216293334961 ;  /* 0x3fb8aa3b02077820 */ /* 0x008fc60000400000 */
[----:B------:R-:W-:Y:S02]  /*1200*/  FFMA R2, R11, R18, R11 ;  /* 0x000000120b027223 */ /* 0x000fe4000000000b */
        /* <DEDUP_REMOVED lines=14> */
[----:B------:R-:W-:-:S07]  /*12f0*/  MOV R10, R2 ;  /* 0x00000002000a7202 */ /* 0x000fce0000000f00 */
.L_x_23:
[----:B------:R-:W-:Y:S05]  /*1300*/  BSYNC.RECONVERGENT B2 ;  /* 0x0000000000027941 */ /* 0x000fea0003800200 */
.L_x_22:
        /* <DEDUP_REMOVED lines=28> */
.L_x_25:
[----:B------:R-:W-:Y:S05]  /*14d0*/  BSYNC.RECONVERGENT B2 ;  /* 0x0000000000027941 */ /* 0x000fea0003800200 */
.L_x_24:
        /* <DEDUP_REMOVED lines=28> */
.L_x_27:
[----:B------:R-:W-:Y:S05]  /*16a0*/  BSYNC.RECONVERGENT B2 ;  /* 0x0000000000027941 */ /* 0x000fea0003800200 */
.L_x_26:
[----:B------:R-:W0:Y:S01]  /*16b0*/  F2F.F64.F32 R2, R10 ;  /* 0x0000000a00027310 */ /* 0x000e220000201800 */
[----:B------:R-:W-:Y:S01]  /*16c0*/  UMOV UR6, 0x33c7ac81 ;  /* 0x33c7ac8100067882 */ /* 0x000fe20000000000 */
[----:B------:R-:W-:Y:S01]  /*16d0*/  UMOV UR7, 0x3fd98845 ;  /* 0x3fd9884500077882 */ /* 0x000fe20000000000 */
[----:B------:R-:W-:Y:S01]  /*16e0*/  IADD3 R4, PT, PT, R4, 0x4, RZ ;  /* 0x0000000404047810 */ /* 0x000fe20007ffe0ff */
[----:B0-----:R-:W-:-:S08]  /*16f0*/  DMUL R2, R2, -R2 ;  /* 0x8000000202027228 */ /* 0x001fd00000000000 */
[----:B------:R-:W-:-:S10]  /*1700*/  DMUL R2, R2, 0.5 ;  /* 0x3fe0000002027828 */ /* 0x000fd40000000000 */
[----:B------:R-:W0:Y:S02]  /*1710*/  F2F.F32.F64 R2, R2 ;  /* 0x0000000200027310 */ /* 0x000e240000301000 */
[----:B0-----:R-:W-:-:S05]  /*1720*/  FMUL R7, R2, 1.4426950216293334961 ;  /* 0x3fb8aa3b02077820 */ /* 0x001fca0000400000 */
[----:B------:R-:W-:-:S13]  /*1730*/  FSETP.GEU.AND P0, PT, R7, -126, PT ;  /* 0xc2fc00000700780b */ /* 0x000fda0003f0e000 */
[----:B------:R-:W-:-:S04]  /*1740*/  @!P0 FMUL R7, R7, 0.5 ;  /* 0x3f00000007078820 */ /* 0x000fc80000400000 */
[----:B------:R-:W0:Y:S02]  /*1750*/  MUFU.EX2 R8, R7 ;  /* 0x0000000700087308 */ /* 0x000e240000000800 */
[----:B0-----:R-:W-:-:S06]  /*1760*/  @!P0 FMUL R8, R8, R8 ;  /* 0x0000000808088220 */ /* 0x001fcc0000400000 */
[----:B------:R-:W0:Y:S02]  /*1770*/  F2F.F64.F32 R8, R8 ;  /* 0x0000000800087310 */ /* 0x000e240000201800 */
[----:B0-----:R-:W-:-:S11]  /*1780*/  DFMA R16, R8, UR6, R16 ;  /* 0x0000000608107c2b */ /* 0x001fd60008000010 */
.L_x_19:
[----:B------:R-:W-:-:S09]  /*1790*/  UISETP.NE.AND UP0, UPT, UR4, URZ, UPT ;  /* 0x000000ff0400728c */ /* 0x000fd2000bf05270 */
[----:B------:R-:W-:Y:S05]  /*17a0*/  BRA.U !UP0, `(.L_x_0) ;  /* 0x0000000508887547 */ /* 0x000fea000b800000 */
[----:B------:R-:W-:-:S09]  /*17b0*/  UISETP.NE.AND UP0, UPT, UR4, 0x1, UPT ;  /* 0x000000010400788c */ /* 0x000fd2000bf05270 */
        /* <DEDUP_REMOVED lines=18> */
.L_x_30:
[----:B------:R-:W-:Y:S05]  /*18e0*/  BSYNC.RECONVERGENT B2 ;  /* 0x0000000000027941 */ /* 0x000fea0003800200 */
.L_x_29:
        /* <DEDUP_REMOVED lines=28> */
.L_x_32:
[----:B------:R-:W-:Y:S05]  /*1ab0*/  BSYNC.RECONVERGENT B2 ;  /* 0x0000000000027941 */ /* 0x000fea0003800200 */
.L_x_31:
        /* <DEDUP_REMOVED lines=14> */
.L_x_28:
[----:B------:R-:W0:Y:S02]  /*1ba0*/  LDCU UR4, c[0x0][0x380] ;  /* 0x00007000ff0477ac */ /* 0x000e240008000800 */
[----:B0-----:R-:W-:-:S04]  /*1bb0*/  ULOP3.LUT UR4, UR4, 0x1, URZ, 0xc0, !UPT ;  /* 0x0000000104047892 */ /* 0x001fc8000f8ec0ff */
[----:B------:R-:W-:-:S09]  /*1bc0*/  UISETP.NE.U32.AND UP0, UPT, UR4, 0x1, UPT ;  /* 0x000000010400788c */ /* 0x000fd2000bf05070 */
[----:B------:R-:W-:Y:S05]  /*1bd0*/  BRA.U UP0, `(.L_x_0) ;  /* 0x00000001007c7547 */ /* 0x000fea000b800000 */
[----:B------:R-:W0:Y:S08]  /*1be0*/  LDC.64 R8, c[0x0][0x388] ;  /* 0x0000e200ff087b82 */ /* 0x000e300000000a00 */
[----:B------:R-:W2:Y:S01]  /*1bf0*/  LDC R10, c[0x0][0x384] ;  /* 0x0000e100ff0a7b82 */ /* 0x000ea20000000800 */
[----:B0-----:R-:W-:-:S06]  /*1c00*/  IMAD.WIDE.U32 R8, R4, 0x4, R8 ;  /* 0x0000000404087825 */ /* 0x001fcc00078e0008 */
[----:B------:R-:W3:Y:S01]  /*1c10*/  LDG.E R8, desc[UR10][R8.64] ;  /* 0x0000000a08087981 */ /* 0x000ee2000c1e1900 */
[----:B------:R-:W-:Y:S01]  /*1c20*/  BSSY.RECONVERGENT B2, `(.L_x_33) ;  /* 0x000000d000027945 */ /* 0x000fe20003800200 */
[----:B--2---:R-:W0:Y:S02]  /*1c30*/  MUFU.RCP R3, R10 ;  /* 0x0000000a00037308 */ /* 0x004e240000001000 */
        /* <DEDUP_REMOVED lines=11> */
.L_x_34:
[----:B------:R-:W-:Y:S05]  /*1cf0*/  BSYNC.RECONVERGENT B2 ;  /* 0x0000000000027941 */ /* 0x000fea0003800200 */
.L_x_33:
[----:B------:R-:W0:Y:S01]  /*1d00*/  F2F.F64.F32 R2, R7 ;  /* 0x0000000700027310 */ /* 0x000e220000201800 */
[----:B------:R-:W-:Y:S01]  /*1d10*/  UMOV UR4, 0x33c7ac81 ;  /* 0x33c7ac8100047882 */ /* 0x000fe20000000000 */
[----:B------:R-:W-:Y:S01]  /*1d20*/  UMOV UR5, 0x3fd98845 ;  /* 0x3fd9884500057882 */ /* 0x000fe20000000000 */
[----:B0-----:R-:W-:-:S08]  /*1d30*/  DMUL R2, R2, R2 ;  /* 0x0000000202027228 */ /* 0x001fd00000000000 */
[----:B------:R-:W-:-:S10]  /*1d40*/  DMUL R2, R2, 0.5 ;  /* 0x3fe0000002027828 */ /* 0x000fd40000000000 */
[----:B------:R-:W1:Y:S02]  /*1d50*/  F2F.F32.F64 R2, R2 ;  /* 0x0000000200027310 */ /* 0x000e640000301000 */
[----:B-1----:R-:W-:-:S05]  /*1d60*/  FMUL R0, R2, -1.4426950216293334961 ;  /* 0xbfb8aa3b02007820 */ /* 0x002fca0000400000 */
[----:B------:R-:W-:-:S13]  /*1d70*/  FSETP.GEU.AND P0, PT, R0, -126, PT ;  /* 0xc2fc00000000780b */ /* 0x000fda0003f0e000 */
[----:B------:R-:W-:-:S04]  /*1d80*/  @!P0 FMUL R0, R0, 0.5 ;  /* 0x3f00000000008820 */ /* 0x000fc80000400000 */
[----:B------:R-:W0:Y:S02]  /*1d90*/  MUFU.EX2 R4, R0 ;  /* 0x0000000000047308 */ /* 0x000e240000000800 */
[----:B0-----:R-:W-:-:S06]  /*1da0*/  @!P0 FMUL R4, R4, R4 ;  /* 0x0000000404048220 */ /* 0x001fcc0000400000 */
[----:B------:R-:W0:Y:S02]  /*1db0*/  F2F.F64.F32 R4, R4 ;  /* 0x0000000400047310 */ /* 0x000e240000201800 */
[----:B0-----:R-:W-:-:S11]  /*1dc0*/  DFMA R16, R4, UR4, R16 ;  /* 0x0000000404107c2b */ /* 0x001fd60008000010 */
.L_x_0:
[----:B------:R-:W1:Y:S02]  /*1dd0*/  LDCU.64 UR4, c[0x0][0x380] ;  /* 0x00007000ff0477ac */ /* 0x000e640008000a00 */
[----:B-1----:R-:W-:-:S05]  /*1de0*/  I2FP.F32.S32 R0, UR4 ;  /* 0x0000000400007c45 */ /* 0x002fca0008201400 */
[----:B------:R-:W-:-:S04]  /*1df0*/  FMUL R0, R0, UR5 ;  /* 0x0000000500007c20 */ /* 0x000fc80008400000 */
[----:B------:R-:W1:Y:S08]  /*1e00*/  F2F.F64.F32 R2, R0 ;  /* 0x0000000000027310 */ /* 0x000e700000201800 */
[----:B-1---5:R-:W1:Y:S01]  /*1e10*/  MUFU.RCP64H R5, R3 ;  /* 0x0000000300057308 */ /* 0x022e620000001800 */
[----:B------:R-:W-:-:S04]  /*1e20*/  IADD3 R4, PT, PT, R3, 0x300402, RZ ;  /* 0x0030040203047810 */ /* 0x000fc80007ffe0ff */
[----:B------:R-:W-:Y:S02]  /*1e30*/  FSETP.GEU.AND P0, PT, |R4|, 5.8789094863358348022e-39, PT ;  /* 0x004004020400780b */ /* 0x000fe40003f0e200 */
[----:B-1----:R-:W-:-:S08]  /*1e40*/  DFMA R8, -R2, R4, 1 ;  /* 0x3ff000000208742b */ /* 0x002fd00000000104 */
[----:B------:R-:W-:-:S08]  /*1e50*/  DFMA R8, R8, R8, R8 ;  /* 0x000000080808722b */ /* 0x000fd00000000008 */
[----:B------:R-:W-:-:S08]  /*1e60*/  DFMA R8, R4, R8, R4 ;  /* 0x000000080408722b */ /* 0x000fd00000000004 */
[----:B------:R-:W-:-:S08]  /*1e70*/  DFMA R10, -R2, R8, 1 ;  /* 0x3ff00000020a742b */ /* 0x000fd00000000108 */
[----:B------:R-:W-:Y:S01]  /*1e80*/  DFMA R8, R8, R10, R8 ;  /* 0x0000000a0808722b */ /* 0x000fe20000000008 */
[----:B------:R-:W-:Y:S10]  /*1e90*/  @P0 BRA `(.L_x_35) ;  /* 0x0000000000100947 */ /* 0x000ff40003800000 */
[----:B------:R-:W-:-:S04]  /*1ea0*/  LOP3.LUT R0, R3, 0x7fffffff, RZ, 0xc0, !PT ;  /* 0x7fffffff03007812 */ /* 0x000fc800078ec0ff */
[----:B------:R-:W-:Y:S02]  /*1eb0*/  IADD3 R8, PT, PT, R0, -0x100000, RZ ;  /* 0xfff0000000087810 */ /* 0x000fe40007ffe0ff */
[----:B------:R-:W-:-:S07]  /*1ec0*/  MOV R0, 0x1ee0 ;  /* 0x00001ee000007802 */ /* 0x000fce0000000f00 */
[----:B0-----:R-:W-:Y:S05]  /*1ed0*/  CALL.REL.NOINC `($__internal_0_$__cuda_sm20_dblrcp_rn_slowpath_v3) ;  /* 0x0000000000187944 */ /* 0x001fea0003c00000 */
.L_x_35:
[----:B------:R-:W1:Y:S01]  /*1ee0*/  LDC.64 R2, c[0x0][0x390] ;  /* 0x0000e400ff027b82 */ /* 0x000e620000000a00 */
[----:B------:R-:W-:-:S10]  /*1ef0*/  DMUL R8, R8, R16 ;  /* 0x0000001008087228 */ /* 0x000fd40000000000 */
[----:B------:R-:W0:Y:S01]  /*1f00*/  F2F.F32.F64 R9, R8 ;  /* 0x0000000800097310 */ /* 0x000e220000301000 */
[----:B-1----:R-:W-:-:S05]  /*1f10*/  IMAD.WIDE R6, R6, 0x4, R2 ;  /* 0x0000000406067825 */ /* 0x002fca00078e0202 */
[----:B0-----:R-:W-:Y:S01]  /*1f20*/  STG.E desc[UR10][R6.64], R9 ;  /* 0x0000000906007986 */ /* 0x001fe2000c10190a */
[----:B------:R-:W-:Y:S05]  /*1f30*/  EXIT ;  /* 0x000000000000794d */ /* 0x000fea0003800000 */
        .weak           $__internal_0_$__cuda_sm20_dblrcp_rn_slowpath_v3
        .type           $__internal_0_$__cuda_sm20_dblrcp_rn_slowpath_v3,@function
        .size           $__internal_0_$__cuda_sm20_dblrcp_rn_slowpath_v3,($__internal_1_$__cuda_sm3x_div_rn_noftz_f32_slowpath - $__internal_0_$__cuda_sm20_dblrcp_rn_slowpath_v3)
$__internal_0_$__cuda_sm20_dblrcp_rn_slowpath_v3:
[----:B------:R-:W-:-:S14]  /*1f40*/  DSETP.GTU.AND P0, PT, |R2|, +INF , PT ;  /* 0x7ff000000200742a */ /* 0x000fdc0003f0c200 */
[----:B------:R-:W-:Y:S05]  /*1f50*/  @P0 BRA `(.L_x_36) ;  /* 0x00000000007c0947 */ /* 0x000fea0003800000 */
[----:B------:R-:W-:-:S04]  /*1f60*/  LOP3.LUT R7, R3, 0x7fffffff, RZ, 0xc0, !PT ;  /* 0x7fffffff03077812 */ /* 0x000fc800078ec0ff */
[----:B------:R-:W-:-:S04]  /*1f70*/  IADD3 R4, PT, PT, R7, -0x1, RZ ;  /* 0xffffffff07047810 */ /* 0x000fc80007ffe0ff */
[----:B------:R-:W-:-:S13]  /*1f80*/  ISETP.GE.U32.AND P0, PT, R4, 0x7fefffff, PT ;  /* 0x7fefffff0400780c */ /* 0x000fda0003f06070 */
[----:B------:R-:W-:Y:S02]  /*1f90*/  @P0 LOP3.LUT R5, R3, 0x7ff00000, RZ, 0x3c, !PT ;  /* 0x7ff0000003050812 */ /* 0x000fe400078e3cff */
[----:B------:R-:W-:Y:S01]  /*1fa0*/  @P0 MOV R4, RZ ;  /* 0x000000ff00040202 */ /* 0x000fe20000000f00 */
[----:B------:R-:W-:Y:S06]  /*1fb0*/  @P0 BRA `(.L_x_37) ;  /* 0x00000000006c0947 */ /* 0x000fec0003800000 */
[----:B------:R-:W-:-:S13]  /*1fc0*/  ISETP.GE.U32.AND P0, PT, R7, 0x1000001, PT ;  /* 0x010000010700780c */ /* 0x000fda0003f06070 */
[----:B------:R-:W-:Y:S05]  /*1fd0*/  @!P0 BRA `(.L_x_38) ;  /* 0x0000000000348947 */ /* 0x000fea0003800000 */
[----:B------:R-:W-:Y:S02]  /*1fe0*/  IADD3 R5, PT, PT, R3, -0x3fe00000, RZ ;  /* 0xc020000003057810 */ /* 0x000fe40007ffe0ff */
[----:B------:R-:W-:Y:S02]  /*1ff0*/  MOV R4, R2 ;  /* 0x0000000200047202 */ /* 0x000fe40000000f00 */
[----:B------:R-:W0:Y:S04]  /*2000*/  MUFU.RCP64H R9, R5 ;  /* 0x0000000500097308 */ /* 0x000e280000001800 */
[----:B0-----:R-:W-:-:S08]  /*2010*/  DFMA R10, -R4, R8, 1 ;  /* 0x3ff00000040a742b */ /* 0x001fd00000000108 */
[----:B------:R-:W-:-:S08]  /*2020*/  DFMA R10, R10, R10, R10 ;  /* 0x0000000a0a0a722b */ /* 0x000fd0000000000a */
[----:B------:R-:W-:-:S08]  /*2030*/  DFMA R10, R8, R10, R8 ;  /* 0x0000000a080a722b */ /* 0x000fd00000000008 */
[----:B------:R-:W-:-:S08]  /*2040*/  DFMA R8, -R4, R10, 1 ;  /* 0x3ff000000408742b */ /* 0x000fd0000000010a */
[----:B------:R-:W-:-:S08]  /*2050*/  DFMA R8, R10, R8, R10 ;  /* 0x000000080a08722b */ /* 0x000fd0000000000a */
[----:B------:R-:W-:-:S08]  /*2060*/  DMUL R8, R8, 2.2250738585072013831e-308 ;  /* 0x0010000008087828 */ /* 0x000fd00000000000 */
[----:B------:R-:W-:-:S08]  /*2070*/  DFMA R2, -R2, R8, 1 ;  /* 0x3ff000000202742b */ /* 0x000fd00000000108 */
[----:B------:R-:W-:-:S08]  /*2080*/  DFMA R2, R2, R2, R2 ;  /* 0x000000020202722b */ /* 0x000fd00000000002 */
[----:B------:R-:W-:Y:S01]  /*2090*/  DFMA R4, R8, R2, R8 ;  /* 0x000000020804722b */ /* 0x000fe20000000008 */
[----:B------:R-:W-:Y:S10]  /*20a0*/  BRA `(.L_x_37) ;  /* 0x0000000000307947 */ /* 0x000ff40003800000 */
.L_x_38:
[----:B------:R-:W-:Y:S01]  /*20b0*/  DMUL R2, R2, 8.11296384146066816958e+31 ;  /* 0x4690000002027828 */ /* 0x000fe20000000000 */
[----:B------:R-:W-:-:S05]  /*20c0*/  MOV R4, R8 ;  /* 0x0000000800047202 */ /* 0x000fca0000000f00 */
[----:B------:R-:W0:Y:S02]  /*20d0*/  MUFU.RCP64H R5, R3 ;  /* 0x0000000300057308 */ /* 0x000e240000001800 */
[----:B0-----:R-:W-:-:S08]  /*20e0*/  DFMA R8, -R2, R4, 1 ;  /* 0x3ff000000208742b */ /* 0x001fd00000000104 */
[----:B------:R-:W-:-:S08]  /*20f0*/  DFMA R8, R8, R8, R8 ;  /* 0x000000080808722b */ /* 0x000fd00000000008 */
[----:B------:R-:W-:-:S08]  /*2100*/  DFMA R8, R4, R8, R4 ;  /* 0x000000080408722b */ /* 0x000fd00000000004 */
[----:B------:R-:W-:-:S08]  /*2110*/  DFMA R4, -R2, R8, 1 ;  /* 0x3ff000000204742b */ /* 0x000fd00000000108 */
[----:B------:R-:W-:-:S08]  /*2120*/  DFMA R4, R8, R4, R8 ;  /* 0x000000040804722b */ /* 0x000fd00000000008 */
[----:B------:R-:W-:Y:S01]  /*2130*/  DMUL R4, R4, 8.11296384146066816958e+31 ;  /* 0x4690000004047828 */ /* 0x000fe20000000000 */
[----:B------:R-:W-:Y:S10]  /*2140*/  BRA `(.L_x_37) ;  /* 0x0000000000087947 */ /* 0x000ff40003800000 */
.L_x_36:
[----:B------:R-:W-:Y:S02]  /*2150*/  LOP3.LUT R5, R3, 0x80000, RZ, 0xfc, !PT ;  /* 0x0008000003057812 */ /* 0x000fe400078efcff */
[----:B------:R-:W-:-:S07]  /*2160*/  MOV R4, R2 ;  /* 0x0000000200047202 */ /* 0x000fce0000000f00 */
.L_x_37:
[----:B------:R-:W-:Y:S02]  /*2170*/  MOV R2, R0 ;  /* 0x0000000000027202 */ /* 0x000fe40000000f00 */
[----:B------:R-:W-:Y:S02]  /*2180*/  MOV R3, 0x0 ;  /* 0x0000000000037802 */ /* 0x000fe40000000f00 */
[----:B------:R-:W-:Y:S02]  /*2190*/  MOV R8, R4 ;  /* 0x0000000400087202 */ /* 0x000fe40000000f00 */
[----:B------:R-:W-:Y:S01]  /*21a0*/  MOV R9, R5 ;  /* 0x0000000500097202 */ /* 0x000fe20000000f00 */
[----:B------:R-:W-:Y:S06]  /*21b0*/  RET.REL.NODEC R2 `(_Z7gkernelifPfS_) ;  /* 0xffffffdc02907950 */ /* 0x000fec0003c3ffff */
        .weak           $__internal_1_$__cuda_sm3x_div_rn_noftz_f32_slowpath
        .type           $__internal_1_$__cuda_sm3x_div_rn_noftz_f32_slowpath,@function
        .size           $__internal_1_$__cuda_sm3x_div_rn_noftz_f32_slowpath,(.L_x_52 - $__internal_1_$__cuda_sm3x_div_rn_noftz_f32_slowpath)
$__internal_1_$__cuda_sm3x_div_rn_noftz_f32_slowpath:
[----:B------:R-:W-:Y:S01]  /*21c0*/  SHF.R.U32.HI R7, RZ, 0x17, R0 ;  /* 0x00000017ff077819 */ /* 0x000fe20000011600 */
[----:B------:R-:W-:Y:S01]  /*21d0*/  BSSY.RECONVERGENT B0, `(.L_x_39) ;  /* 0x0000063000007945 */ /* 0x000fe20003800200 */
[----:B------:R-:W-:Y:S02]  /*21e0*/  SHF.R.U32.HI R10, RZ, 0x17, R19 ;  /* 0x00000017ff0a7819 */ /* 0x000fe40000011613 */
[----:B------:R-:W-:Y:S02]  /*21f0*/  LOP3.LUT R7, R7, 0xff, RZ, 0xc0, !PT ;  /* 0x000000ff07077812 */ /* 0x000fe400078ec0ff */
[----:B------:R-:W-:Y:S02]  /*2200*/  LOP3.LUT R10, R10, 0xff, RZ, 0xc0, !PT ;  /* 0x000000ff0a0a7812 */ /* 0x000fe400078ec0ff */
[----:B------:R-:W-:Y:S02]  /*2210*/  IADD3 R2, PT, PT, R7, -0x1, RZ ;  /* 0xffffffff07027810 */ /* 0x000fe40007ffe0ff */
[----:B------:R-:W-:-:S02]  /*2220*/  IADD3 R11, PT, PT, R10, -0x1, RZ ;  /* 0xffffffff0a0b7810 */ /* 0x000fc40007ffe0ff */
[----:B------:R-:W-:Y:S02]  /*2230*/  ISETP.GT.U32.AND P0, PT, R2, 0xfd, PT ;  /* 0x000000fd0200780c */ /* 0x000fe40003f04070 */
[----:B------:R-:W-:Y:S02]  /*2240*/  MOV R12, R0 ;  /* 0x00000000000c7202 */ /* 0x000fe40000000f00 */
[----:B------:R-:W-:-:S13]  /*2250*/  ISETP.GT.U32.OR P0, PT, R11, 0xfd, P0 ;  /* 0x000000fd0b00780c */ /* 0x000fda0000704470 */
[----:B------:R-:W-:Y:S01]  /*2260*/  @!P0 MOV R9, RZ ;  /* 0x000000ff00098202 */ /* 0x000fe20000000f00 */
[----:B------:R-:W-:Y:S06]  /*2270*/  @!P0 BRA `(.L_x_40) ;  /* 0x00000000005c8947 */ /* 0x000fec0003800000 */
[----:B------:R-:W-:Y:S02]  /*2280*/  FSETP.GTU.FTZ.AND P0, PT, |R19|, +INF , PT ;  /* 0x7f8000001300780b */ /* 0x000fe40003f1c200 */
[----:B------:R-:W-:-:S04]  /*2290*/  FSETP.GTU.FTZ.AND P1, PT, |R0|, +INF , PT ;  /* 0x7f8000000000780b */ /* 0x000fc80003f3c200 */
[----:B------:R-:W-:-:S13]  /*22a0*/  PLOP3.LUT P0, PT, P0, P1, PT, 0xf8, 0x8f ;  /* 0x00000000008f781c */ /* 0x000fda0000703f70 */
[----:B------:R-:W-:Y:S05]  /*22b0*/  @P0 BRA `(.L_x_41) ;  /* 0x00000004004c0947 */ /* 0x000fea0003800000 */
[----:B------:R-:W-:-:S13]  /*22c0*/  LOP3.LUT P0, RZ, R12, 0x7fffffff, R19, 0xc8, !PT ;  /* 0x7fffffff0cff7812 */ /* 0x000fda000780c813 */
[----:B------:R-:W-:Y:S05]  /*22d0*/  @!P0 BRA `(.L_x_42) ;  /* 0x00000004003c8947 */ /* 0x000fea0003800000 */
[C---:B------:R-:W-:Y:S02]  /*22e0*/  FSETP.NEU.FTZ.AND P2, PT, |R19|.reuse, +INF , PT ;  /* 0x7f8000001300780b */ /* 0x040fe40003f5d200 */
[----:B------:R-:W-:Y:S02]  /*22f0*/  FSETP.NEU.FTZ.AND P1, PT, |R0|, +INF , PT ;  /* 0x7f8000000000780b */ /* 0x000fe40003f3d200 */
[----:B------:R-:W-:-:S11]  /*2300*/  FSETP.NEU.FTZ.AND P0, PT, |R19|, +INF , PT ;  /* 0x7f8000001300780b */ /* 0x000fd60003f1d200 */
[----:B------:R-:W-:Y:S05]  /*2310*/  @!P1 BRA !P2, `(.L_x_42) ;  /* 0x00000004002c9947 */ /* 0x000fea0005000000 */
[----:B------:R-:W-:-:S04]  /*2320*/  LOP3.LUT P2, RZ, R19, 0x7fffffff, RZ, 0xc0, !PT ;  /* 0x7fffffff13ff7812 */ /* 0x000fc8000784c0ff */
[----:B------:R-:W-:-:S13]  /*2330*/  PLOP3.LUT P1, PT, P1, P2, PT, 0x2f, 0xf2 ;  /* 0x0000000000f2781c */ /* 0x000fda0000f24577 */
[----:B------:R-:W-:Y:S05]  /*2340*/  @P1 BRA `(.L_x_43) ;  /* 0x0000000400181947 */ /* 0x000fea0003800000 */
[----:B------:R-:W-:-:S04]  /*2350*/  LOP3.LUT P1, RZ, R12, 0x7fffffff, RZ, 0xc0, !PT ;  /* 0x7fffffff0cff7812 */ /* 0x000fc8000782c0ff */
[----:B------:R-:W-:-:S13]  /*2360*/  PLOP3.LUT P0, PT, P0, P1, PT, 0x2f, 0xf2 ;  /* 0x0000000000f2781c */ /* 0x000fda0000702577 */
[----:B------:R-:W-:Y:S05]  /*2370*/  @P0 BRA `(.L_x_44) ;  /* 0x0000000400000947 */ /* 0x000fea0003800000 */
[----:B------:R-:W-:Y:S02]  /*2380*/  ISETP.GE.AND P0, PT, R11, RZ, PT ;  /* 0x000000ff0b00720c */ /* 0x000fe40003f06270 */
[----:B------:R-:W-:-:S11]  /*2390*/  ISETP.GE.AND P1, PT, R2, RZ, PT ;  /* 0x000000ff0200720c */ /* 0x000fd60003f26270 */
[----:B------:R-:W-:Y:S01]  /*23a0*/  @P0 MOV R9, RZ ;  /* 0x000000ff00090202 */ /* 0x000fe20000000f00 */
[----:B------:R-:W-:Y:S01]  /*23b0*/  @!P0 FFMA R19, R19, 1.84467440737095516160e+19, RZ ;  /* 0x5f80000013138823 */ /* 0x000fe200000000ff */
[----:B------:R-:W-:Y:S01]  /*23c0*/  @!P0 MOV R9, 0xffffffc0 ;  /* 0xffffffc000098802 */ /* 0x000fe20000000f00 */
[----:B------:R-:W-:-:S03]  /*23d0*/  @!P1 FFMA R12, R0, 1.84467440737095516160e+19, RZ ;  /* 0x5f800000000c9823 */ /* 0x000fc600000000ff */
[----:B------:R-:W-:-:S07]  /*23e0*/  @!P1 IADD3 R9, PT, PT, R9, 0x40, RZ ;  /* 0x0000004009099810 */ /* 0x000fce0007ffe0ff */
.L_x_40:
[----:B------:R-:W-:Y:S01]  /*23f0*/  LEA R11, R7, 0xc0800000, 0x17 ;  /* 0xc0800000070b7811 */ /* 0x000fe200078eb8ff */
[----:B------:R-:W-:Y:S01]  /*2400*/  BSSY.RECONVERGENT B1, `(.L_x_45) ;  /* 0x0000036000017945 */ /* 0x000fe20003800200 */
[----:B------:R-:W-:Y:S02]  /*2410*/  IADD3 R10, PT, PT, R10, -0x7f, RZ ;  /* 0xffffff810a0a7810 */ /* 0x000fe40007ffe0ff */
[----:B------:R-:W-:-:S03]  /*2420*/  IADD3 R20, PT, PT, -R11, R12, RZ ;  /* 0x0000000c0b147210 */ /* 0x000fc60007ffe1ff */
[----:B------:R-:W-:Y:S01]  /*2430*/  IMAD R2, R10, -0x800000, R19 ;  /* 0xff8000000a027824 */ /* 0x000fe200078e0213 */
[----:B------:R-:W0:Y:S01]  /*2440*/  MUFU.RCP R12, R20 ;  /* 0x00000014000c7308 */ /* 0x000e220000001000 */
[----:B------:R-:W-:Y:S01]  /*2450*/  FADD.FTZ R13, -R20, -RZ ;  /* 0x800000ff140d7221 */ /* 0x000fe20000010100 */
[----:B------:R-:W-:-:S04]  /*2460*/  IADD3 R10, PT, PT, R10, 0x7f, -R7 ;  /* 0x0000007f0a0a7810 */ /* 0x000fc80007ffe807 */
[----:B------:R-:W-:Y:S01]  /*2470*/  IADD3 R9, PT, PT, R10, R9, RZ ;  /* 0x000000090a097210 */ /* 0x000fe20007ffe0ff */
[----:B0-----:R-:W-:-:S04]  /*2480*/  FFMA R11, R12, R13, 1 ;  /* 0x3f8000000c0b7423 */ /* 0x001fc8000000000d */
[----:B------:R-:W-:-:S04]  /*2490*/  FFMA R11, R12, R11, R12 ;  /* 0x0000000b0c0b7223 */ /* 0x000fc8000000000c */
[----:B------:R-:W-:-:S04]  /*24a0*/  FFMA R12, R2, R11, RZ ;  /* 0x0000000b020c7223 */ /* 0x000fc800000000ff */
[----:B------:R-:W-:-:S04]  /*24b0*/  FFMA R18, R13, R12, R2 ;  /* 0x0000000c0d127223 */ /* 0x000fc80000000002 */
[----:B------:R-:W-:-:S04]  /*24c0*/  FFMA R18, R11, R18, R12 ;  /* 0x000000120b127223 */ /* 0x000fc8000000000c */
[----:B------:R-:W-:-:S04]  /*24d0*/  FFMA R13, R13, R18, R2 ;  /* 0x000000120d0d7223 */ /* 0x000fc80000000002 */
[----:B------:R-:W-:-:S05]  /*24e0*/  FFMA R2, R11, R13, R18 ;  /* 0x0000000d0b027223 */ /* 0x000fca0000000012 */
[----:B------:R-:W-:-:S04]  /*24f0*/  SHF.R.U32.HI R7, RZ, 0x17, R2 ;  /* 0x00000017ff077819 */ /* 0x000fc80000011602 */
[----:B------:R-:W-:-:S04]  /*2500*/  LOP3.LUT R10, R7, 0xff, RZ, 0xc0, !PT ;  /* 0x000000ff070a7812 */ /* 0x000fc800078ec0ff */
[----:B------:R-:W-:-:S04]  /*2510*/  IADD3 R7, PT, PT, R10, R9, RZ ;  /* 0x000000090a077210 */ /* 0x000fc80007ffe0ff */
[----:B------:R-:W-:-:S04]  /*2520*/  IADD3 R10, PT, PT, R7, -0x1, RZ ;  /* 0xffffffff070a7810 */ /* 0x000fc80007ffe0ff */
[----:B------:R-:W-:-:S13]  /*2530*/  ISETP.GE.U32.AND P0, PT, R10, 0xfe, PT ;  /* 0x000000fe0a00780c */ /* 0x000fda0003f06070 */
[----:B------:R-:W-:Y:S05]  /*2540*/  @!P0 BRA `(.L_x_46) ;  /* 0x0000000000808947 */ /* 0x000fea0003800000 */
[----:B------:R-:W-:-:S13]  /*2550*/  ISETP.GT.AND P0, PT, R7, 0xfe, PT ;  /* 0x000000fe0700780c */ /* 0x000fda0003f04270 */
[----:B------:R-:W-:Y:S05]  /*2560*/  @P0 BRA `(.L_x_47) ;  /* 0x00000000006c0947 */ /* 0x000fea0003800000 */
[----:B------:R-:W-:-:S13]  /*2570*/  ISETP.GE.AND P0, PT, R7, 0x1, PT ;  /* 0x000000010700780c */ /* 0x000fda0003f06270 */
[----:B------:R-:W-:Y:S05]  /*2580*/  @P0 BRA `(.L_x_48) ;  /* 0x0000000000740947 */ /* 0x000fea0003800000 */
[----:B------:R-:W-:Y:S02]  /*2590*/  ISETP.GE.AND P0, PT, R7, -0x18, PT ;  /* 0xffffffe80700780c */ /* 0x000fe40003f06270 */
[----:B------:R-:W-:-:S11]  /*25a0*/  LOP3.LUT R2, R2, 0x80000000, RZ, 0xc0, !PT ;  /* 0x8000000002027812 */ /* 0x000fd600078ec0ff */
[----:B------:R-:W-:Y:S05]  /*25b0*/  @!P0 BRA `(.L_x_48) ;  /* 0x0000000000688947 */ /* 0x000fea0003800000 */
[CCC-:B------:R-:W-:Y:S01]  /*25c0*/  FFMA.RZ R9, R11.reuse, R13.reuse, R18.reuse ;  /* 0x0000000d0b097223 */ /* 0x1c0fe2000000c012 */
[CCC-:B------:R-:W-:Y:S01]  /*25d0*/  FFMA.RP R10, R11.reuse, R13.reuse, R18.reuse ;  /* 0x0000000d0b0a7223 */ /* 0x1c0fe20000008012 */
[----:B------:R-:W-:Y:S01]  /*25e0*/  FFMA.RM R13, R11, R13, R18 ;  /* 0x0000000d0b0d7223 */ /* 0x000fe20000004012 */
[----:B------:R-:W-:Y:S02]  /*25f0*/  IADD3 R11, PT, PT, R7, 0x20, RZ ;  /* 0x00000020070b7810 */ /* 0x000fe40007ffe0ff */
[----:B------:R-:W-:Y:S02]  /*2600*/  LOP3.LUT R9, R9, 0x7fffff, RZ, 0xc0, !PT ;  /* 0x007fffff09097812 */ /* 0x000fe400078ec0ff */
[----:B------:R-:W-:Y:S02]  /*2610*/  ISETP.NE.AND P2, PT, R7, RZ, PT ;  /* 0x000000ff0700720c */ /* 0x000fe40003f45270 */
[----:B------:R-:W-:Y:S02]  /*2620*/  LOP3.LUT R12, R9, 0x800000, RZ, 0xfc, !PT ;  /* 0x00800000090c7812 */ /* 0x000fe400078efcff */
[----:B------:R-:W-:-:S02]  /*2630*/  ISETP.NE.AND P1, PT, R7, RZ, PT ;  /* 0x000000ff0700720c */ /* 0x000fc40003f25270 */
[----:B------:R-:W-:Y:S02]  /*2640*/  IADD3 R7, PT, PT, -R7, RZ, RZ ;  /* 0x000000ff07077210 */ /* 0x000fe40007ffe1ff */
[----:B------:R-:W-:Y:S02]  /*2650*/  SHF.L.U32 R11, R12, R11, RZ ;  /* 0x0000000b0c0b7219 */ /* 0x000fe400000006ff */
[----:B------:R-:W-:Y:S02]  /*2660*/  FSETP.NEU.FTZ.AND P0, PT, R10, R13, PT ;  /* 0x0000000d0a00720b */ /* 0x000fe40003f1d000 */
[----:B------:R-:W-:Y:S02]  /*2670*/  SEL R7, R7, RZ, P2 ;  /* 0x000000ff07077207 */ /* 0x000fe40001000000 */
[----:B------:R-:W-:Y:S02]  /*2680*/  ISETP.NE.AND P1, PT, R11, RZ, P1 ;  /* 0x000000ff0b00720c */ /* 0x000fe40000f25270 */
[----:B------:R-:W-:-:S02]  /*2690*/  SHF.R.U32.HI R12, RZ, R7, R12 ;  /* 0x00000007ff0c7219 */ /* 0x000fc4000001160c */
[----:B------:R-:W-:Y:S02]  /*26a0*/  PLOP3.LUT P0, PT, P0, P1, PT, 0xf8, 0x8f ;  /* 0x00000000008f781c */ /* 0x000fe40000703f70 */
[----:B------:R-:W-:Y:S02]  /*26b0*/  SHF.R.U32.HI R9, RZ, 0x1, R12 ;  /* 0x00000001ff097819 */ /* 0x000fe4000001160c */
[----:B------:R-:W-:-:S04]  /*26c0*/  SEL R10, RZ, 0x1, !P0 ;  /* 0x00000001ff0a7807 */ /* 0x000fc80004000000 */
[----:B------:R-:W-:-:S04]  /*26d0*/  LOP3.LUT R7, R10, 0x1, R9, 0xf8, !PT ;  /* 0x000000010a077812 */ /* 0x000fc800078ef809 */
[----:B------:R-:W-:-:S04]  /*26e0*/  LOP3.LUT R12, R7, R12, RZ, 0xc0, !PT ;  /* 0x0000000c070c7212 */ /* 0x000fc800078ec0ff */
[----:B------:R-:W-:-:S04]  /*26f0*/  IADD3 R9, PT, PT, R9, R12, RZ ;  /* 0x0000000c09097210 */ /* 0x000fc80007ffe0ff */
[----:B------:R-:W-:Y:S01]  /*2700*/  LOP3.LUT R2, R9, R2, RZ, 0xfc, !PT ;  /* 0x0000000209027212 */ /* 0x000fe200078efcff */
[----:B------:R-:W-:Y:S06]  /*2710*/  BRA `(.L_x_48) ;  /* 0x0000000000107947 */ /* 0x000fec0003800000 */
.L_x_47:
[----:B------:R-:W-:-:S04]  /*2720*/  LOP3.LUT R2, R2, 0x80000000, RZ, 0xc0, !PT ;  /* 0x8000000002027812 */ /* 0x000fc800078ec0ff */
[----:B------:R-:W-:Y:S01]  /*2730*/  LOP3.LUT R2, R2, 0x7f800000, RZ, 0xfc, !PT ;  /* 0x7f80000002027812 */ /* 0x000fe200078efcff */
[----:B------:R-:W-:Y:S06]  /*2740*/  BRA `(.L_x_48) ;  /* 0x0000000000047947 */ /* 0x000fec0003800000 */
.L_x_46:
[----:B------:R-:W-:-:S07]  /*2750*/  LEA R2, R9, R2, 0x17 ;  /* 0x0000000209027211 */ /* 0x000fce00078eb8ff */
.L_x_48:
[----:B------:R-:W-:Y:S05]  /*2760*/  BSYNC.RECONVERGENT B1 ;  /* 0x0000000000017941 */ /* 0x000fea0003800200 */
.L_x_45:
[----:B------:R-:W-:Y:S05]  /*2770*/  BRA `(.L_x_49) ;  /* 0x0000000000207947 */ /* 0x000fea0003800000 */
.L_x_44:
[----:B------:R-:W-:-:S04]  /*2780*/  LOP3.LUT R19, R12, 0x80000000, R19, 0x48, !PT ;  /* 0x800000000c137812 */ /* 0x000fc800078e4813 */
[----:B------:R-:W-:Y:S01]  /*2790*/  LOP3.LUT R2, R19, 0x7f800000, RZ, 0xfc, !PT ;  /* 0x7f80000013027812 */ /* 0x000fe200078efcff */
[----:B------:R-:W-:Y:S06]  /*27a0*/  BRA `(.L_x_49) ;  /* 0x0000000000147947 */ /* 0x000fec0003800000 */
.L_x_43:
[----:B------:R-:W-:Y:S01]  /*27b0*/  LOP3.LUT R2, R12, 0x80000000, R19, 0x48, !PT ;  /* 0x800000000c027812 */ /* 0x000fe200078e4813 */
[----:B------:R-:W-:Y:S06]  /*27c0*/  BRA `(.L_x_49) ;  /* 0x00000000000c7947 */ /* 0x000fec0003800000 */
.L_x_42:
[----:B------:R-:W0:Y:S01]  /*27d0*/  MUFU.RSQ R2, -QNAN ;  /* 0xffc0000000027908 */ /* 0x000e220000001400 */
[----:B------:R-:W-:Y:S05]  /*27e0*/  BRA `(.L_x_49) ;  /* 0x0000000000047947 */ /* 0x000fea0003800000 */
.L_x_41:
[----:B------:R-:W-:-:S07]  /*27f0*/  FADD.FTZ R2, R19, R0 ;  /* 0x0000000013027221 */ /* 0x000fce0000010000 */
.L_x_49:
[----:B------:R-:W-:Y:S05]  /*2800*/  BSYNC.RECONVERGENT B0 ;  /* 0x0000000000007941 */ /* 0x000fea0003800200 */
.L_x_39:
[----:B------:R-:W-:-:S04]  /*2810*/  HFMA2 R9, -RZ, RZ, 0, 0 ;  /* 0x00000000ff097431 */ /* 0x000fc800000001ff */
[----:B0-----:R-:W-:Y:S05]  /*2820*/  RET.REL.NODEC R8 `(_Z7gkernelifPfS_) ;  /* 0xffffffd408f47950 */ /* 0x001fea0003c3ffff */
.L_x_50:
[----:B------:R-:W-:-:S00]  /*2830*/  BRA `(.L_x_50) ;  /* 0xfffffffc00fc7947 */ /* 0x000fc0000383ffff */
[----:B------:R-:W-:-:S00]  /*2840*/  NOP ;  /* 0x0000000000007918 */ /* 0x000fc00000000000 */
        /* <DEDUP_REMOVED lines=11> */
.L_x_52:


//--------------------- .nv.shared.reserved.0     --------------------------
	.section	.nv.shared.reserved.0,"aw",@nobits
	.weak		__nv_reservedSMEM_offset_0_alias
	.size		__nv_reservedSMEM_offset_0_alias, 0, 64
	.other		__nv_reservedSMEM_offset_0_alias,@"STO_CUDA_RESERVED_SHARED STV_DEFAULT"
__nv_reservedSMEM_offset_0_alias:
	.zero		0
	.zero		64


//--------------------- .nv.constant0._Z7gkernelifPfS_ --------------------------
	.section	.nv.constant0._Z7gkernelifPfS_,"a",@progbits
	.sectionflags	@""
	.align	4
.nv.constant0._Z7gkernelifPfS_:
	.zero		920


//--------------------- SYMBOLS --------------------------

	.type		.nv.reservedSmem.offset0,@object
	.size		.nv.reservedSmem.offset0,0x4
